	.headerflags	@"EF_CUDA_TEXMODE_UNIFIED EF_CUDA_64BIT_ADDRESS EF_CUDA_ACCELERATORS EF_CUDA_SM90 EF_CUDA_VIRTUAL_SM(EF_CUDA_SM90)"
	.elftype	@"ET_EXEC"


//--------------------- .nv.info                  --------------------------
	.section	.nv.info,"",@"SHT_CUDA_INFO"
	.align	4


	//----- nvinfo : EIATTR_REGCOUNT
	.align		4
        /*0000*/ 	.byte	0x04, 0x2f
        /*0002*/ 	.short	(.L_1 - .L_0)
	.align		4
.L_0:
        /*0004*/ 	.word	index@(triton_poi_fused_leaky_relu_leaky_relu_backward_11)
        /*0008*/ 	.word	0x0000000a


	//----- nvinfo : EIATTR_MIN_STACK_SIZE
	.align		4
.L_1:
        /*000c*/ 	.byte	0x04, 0x12
        /*000e*/ 	.short	(.L_3 - .L_2)
	.align		4
.L_2:
        /*0010*/ 	.word	index@(triton_poi_fused_leaky_relu_leaky_relu_backward_11)
        /*0014*/ 	.word	0x00000000


	//----- nvinfo : EIATTR_FRAME_SIZE
	.align		4
.L_3:
        /*0018*/ 	.byte	0x04, 0x11
        /*001a*/ 	.short	(.L_5 - .L_4)
	.align		4
.L_4:
        /*001c*/ 	.word	index@(triton_poi_fused_leaky_relu_leaky_relu_backward_11)
        /*0020*/ 	.word	0x00000000


	//----- nvinfo : EIATTR_MIN_STACK_SIZE
	.align		4
.L_5:
        /*0024*/ 	.byte	0x04, 0x12
        /*0026*/ 	.short	(.L_7 - .L_6)
	.align		4
.L_6:
        /*0028*/ 	.word	index@(triton_poi_fused_leaky_relu_leaky_relu_backward_11)
        /*002c*/ 	.word	0x00000000
.L_7:


//--------------------- .nv.info.triton_poi_fused_leaky_relu_leaky_relu_backward_11 --------------------------
	.section	.nv.info.triton_poi_fused_leaky_relu_leaky_relu_backward_11,"",@"SHT_CUDA_INFO"
	.sectionflags	@""
	.align	4


	//----- nvinfo : EIATTR_CUDA_API_VERSION
	.align		4
        /*0000*/ 	.byte	0x04, 0x37
        /*0002*/ 	.short	(.L_9 - .L_8)
.L_8:
        /*0004*/ 	.word	0x0000007c


	//----- nvinfo : EIATTR_KPARAM_INFO
	.align		4
.L_9:
        /*0008*/ 	.byte	0x04, 0x17
        /*000a*/ 	.short	(.L_11 - .L_10)
.L_10:
        /*000c*/ 	.word	0x00000000
        /*0010*/ 	.short	0x0002
        /*0012*/ 	.short	0x0010
        /*0014*/ 	.byte	0x00, 0xf0, 0x11, 0x00


	//----- nvinfo : EIATTR_KPARAM_INFO
	.align		4
.L_11:
        /*0018*/ 	.byte	0x04, 0x17
        /*001a*/ 	.short	(.L_13 - .L_12)
.L_12:
        /*001c*/ 	.word	0x00000000
        /*0020*/ 	.short	0x0001
        /*0022*/ 	.short	0x0008
        /*0024*/ 	.byte	0x00, 0xf4, 0x21, 0x00


	//----- nvinfo : EIATTR_KPARAM_INFO
	.align		4
.L_13:
        /*0028*/ 	.byte	0x04, 0x17
        /*002a*/ 	.short	(.L_15 - .L_14)
.L_14:
        /*002c*/ 	.word	0x00000000
        /*0030*/ 	.short	0x0000
        /*0032*/ 	.short	0x0000
        /*0034*/ 	.byte	0x00, 0xf4, 0x21, 0x00


	//----- nvinfo : EIATTR_SPARSE_MMA_MASK
	.align		4
.L_15:
        /*0038*/ 	.byte	0x03, 0x50
        /*003a*/ 	.short	0x0000


	//----- nvinfo : EIATTR_MAXREG_COUNT
	.align		4
        /*003c*/ 	.byte	0x03, 0x1b
        /*003e*/ 	.short	0x00ff


	//----- nvinfo : EIATTR_EXIT_INSTR_OFFSETS
	.align		4
        /*0040*/ 	.byte	0x04, 0x1c
        /*0042*/ 	.short	(.L_17 - .L_16)


	//   ....[0]....
.L_16:
        /*0044*/ 	.word	0x00000170


	//----- nvinfo : EIATTR_REQNTID
	.align		4
.L_17:
        /*0048*/ 	.byte	0x04, 0x10
        /*004a*/ 	.short	(.L_19 - .L_18)
.L_18:
        /*004c*/ 	.word	0x00000080
        /*0050*/ 	.word	0x00000001
        /*0054*/ 	.word	0x00000001


	//----- nvinfo : EIATTR_CBANK_PARAM_SIZE
	.align		4
.L_19:
        /*0058*/ 	.byte	0x03, 0x19
        /*005a*/ 	.short	0x0014


	//----- nvinfo : EIATTR_PARAM_CBANK
	.align		4
        /*005c*/ 	.byte	0x04, 0x0a
        /*005e*/ 	.short	(.L_21 - .L_20)
	.align		4
.L_20:
        /*0060*/ 	.word	index@(.nv.constant0.triton_poi_fused_leaky_relu_leaky_relu_backward_11)
        /*0064*/ 	.short	0x0210
        /*0066*/ 	.short	0x0014


	//----- nvinfo : EIATTR_SW_WAR
	.align		4
.L_21:
        /*0068*/ 	.byte	0x04, 0x36
        /*006a*/ 	.short	(.L_23 - .L_22)
.L_22:
        /*006c*/ 	.word	0x00000008
.L_23:


//--------------------- .nv.callgraph             --------------------------
	.section	.nv.callgraph,"",@"SHT_CUDA_CALLGRAPH"
	.align	4
	.sectionentsize	8
	.align		4
        /*0000*/ 	.word	0x00000000
	.align		4
        /*0004*/ 	.word	0xffffffff
	.align		4
        /*0008*/ 	.word	0x00000000
	.align		4
        /*000c*/ 	.word	0xfffffffe
	.align		4
        /*0010*/ 	.word	0x00000000
	.align		4
        /*0014*/ 	.word	0xfffffffd
	.align		4
        /*0018*/ 	.word	0x00000000
	.align		4
        /*001c*/ 	.word	0xfffffffc


//--------------------- .text.triton_poi_fused_leaky_relu_leaky_relu_backward_11 --------------------------
	.section	.text.triton_poi_fused_leaky_relu_leaky_relu_backward_11,"ax",@progbits
	.align	128
        .global         triton_poi_fused_leaky_relu_leaky_relu_backward_11
        .type           triton_poi_fused_leaky_relu_leaky_relu_backward_11,@function
        .size           triton_poi_fused_leaky_relu_leaky_relu_backward_11,(.L_x_1 - triton_poi_fused_leaky_relu_leaky_relu_backward_11)
        .other          triton_poi_fused_leaky_relu_leaky_relu_backward_11,@"STO_CUDA_ENTRY STV_DEFAULT"
triton_poi_fused_leaky_relu_leaky_relu_backward_11:
.text.triton_poi_fused_leaky_relu_leaky_relu_backward_11:
[----:B------:R-:W-:Y:S01]  /*0000*/  LDC R1, c[0x0][0x28] ;  /* 0x00000a00ff017b82 */ /* 0x000fe20000000800 */
[----:B------:R-:W1:Y:S07]  /*0010*/  S2R R0, SR_TID.X ;  /* 0x0000000000007919 */ /* 0x000e6e0000002100 */
[----:B------:R-:W2:Y:S01]  /*0020*/  LDC.64 R2, c[0x0][0x210] ;  /* 0x00008400ff027b82 */ /* 0x000ea20000000a00 */
[----:B------:R-:W-:Y:S01]  /*0030*/  ULDC.64 UR4, c[0x0][0x208] ;  /* 0x0000820000047ab9 */ /* 0x000fe20000000a00 */
[----:B------:R-:W-:Y:S01]  /*0040*/  ULDC.64 UR6, c[0x0][0x218] ;  /* 0x0000860000067ab9 */ /* 0x000fe20000000a00 */
[----:B------:R-:W3:Y:S01]  /*0050*/  S2R R5, SR_CTAID.X ;  /* 0x0000000000057919 */ /* 0x000ee20000002500 */
[----:B-1----:R-:W-:-:S05]  /*0060*/  IMAD.SHL.U32 R0, R0, 0x2, RZ ;  /* 0x0000000200007824 */ /* 0x002fca00078e00ff */
[----:B------:R-:W-:-:S05]  /*0070*/  LOP3.LUT R0, R0, 0xfe, RZ, 0xc0, !PT ;  /* 0x000000fe00007812 */ /* 0x000fca00078ec0ff */
[----:B---3--:R-:W-:-:S04]  /*0080*/  IMAD R5, R5, 0x100, R0 ;  /* 0x0000010005057824 */ /* 0x008fc800078e0200 */
[----:B--2---:R-:W-:-:S05]  /*0090*/  IMAD.WIDE R2, R5, 0x4, R2 ;  /* 0x0000000405027825 */ /* 0x004fca00078e0202 */
[----:B------:R-:W2:Y:S01]  /*00a0*/  LDG.E.64 R6, desc[UR4][R2.64] ;  /* 0x0000000402067981 */ /* 0x000ea2000c1e1b00 */
[----:B------:R-:W-:-:S04]  /*00b0*/  IADD3 R4, P2, R5, UR6, RZ ;  /* 0x0000000605047c10 */ /* 0x000fc8000ff5e0ff */
[----:B------:R-:W-:Y:S02]  /*00c0*/  LEA.HI.X.SX32 R5, R5, UR7, 0x1, P2 ;  /* 0x0000000705057c11 */ /* 0x000fe400090f0eff */
[----:B--2---:R-:W-:Y:S02]  /*00d0*/  FSETP.GT.AND P1, PT, R6, RZ, PT ;  /* 0x000000ff0600720b */ /* 0x004fe40003f24000 */
[----:B------:R-:W-:-:S11]  /*00e0*/  FSETP.GT.AND P0, PT, R7, RZ, PT ;  /* 0x000000ff0700720b */ /* 0x000fd60003f04000 */
[----:B------:R-:W-:Y:S02]  /*00f0*/  @!P1 FMUL R6, R6, 0.10000000149011611938 ;  /* 0x3dcccccd06069820 */ /* 0x000fe40000400000 */
[----:B------:R-:W-:-:S03]  /*0100*/  @!P0 FMUL R7, R7, 0.10000000149011611938 ;  /* 0x3dcccccd07078820 */ /* 0x000fc60000400000 */
[----:B------:R-:W-:Y:S02]  /*0110*/  FSETP.GT.AND P1, PT, R6, RZ, PT ;  /* 0x000000ff0600720b */ /* 0x000fe40003f24000 */
[----:B------:R-:W-:Y:S02]  /*0120*/  FSETP.GT.AND P0, PT, R7, RZ, PT ;  /* 0x000000ff0700720b */ /* 0x000fe40003f04000 */
[----:B------:R-:W-:Y:S02]  /*0130*/  SEL R0, RZ, 0x1, !P1 ;  /* 0x00000001ff007807 */ /* 0x000fe40004800000 */
[----:B------:R-:W-:-:S05]  /*0140*/  SEL R7, RZ, 0x100, !P0 ;  /* 0x00000100ff077807 */ /* 0x000fca0004000000 */
[----:B------:R-:W-:-:S05]  /*0150*/  IMAD.IADD R7, R0, 0x1, R7 ;  /* 0x0000000100077824 */ /* 0x000fca00078e0207 */
[----:B------:R-:W-:Y:S01]  /*0160*/  STG.E.U16 desc[UR4][R4.64], R7 ;  /* 0x0000000704007986 */ /* 0x000fe2000c101504 */
[----:B------:R-:W-:Y:S05]  /*0170*/  EXIT ;  /* 0x000000000000794d */ /* 0x000fea0003800000 */
.L_x_0:
[----:B------:R-:W-:-:S00]  /*0180*/  BRA `(.L_x_0) ;  /* 0xfffffffc00fc7947 */ /* 0x000fc0000383ffff */
[----:B------:R-:W-:-:S00]  /*0190*/  NOP ;  /* 0x0000000000007918 */ /* 0x000fc00000000000 */
        /* <DEDUP_REMOVED lines=14> */
.L_x_1:


//--------------------- .nv.constant0.triton_poi_fused_leaky_relu_leaky_relu_backward_11 --------------------------
	.section	.nv.constant0.triton_poi_fused_leaky_relu_leaky_relu_backward_11,"a",@progbits
	.sectionflags	@""
	.align	4
.nv.constant0.triton_poi_fused_leaky_relu_leaky_relu_backward_11:
	.zero		548
